//
// Generated by NVIDIA NVVM Compiler
//
// Compiler Build ID: CL-36424714
// Cuda compilation tools, release 13.0, V13.0.88
// Based on NVVM 20.0.0
//

.version 9.0
.target sm_100
.address_size 64

	// .globl	_ZN3cub18CUB_300001_SM_10006detail11EmptyKernelIvEEvv
.global .align 1 .b8 _ZN40_INTERNAL_c0b18291_4_k_cu_79956248_217914cuda3std3__45__cpo5beginE[1];
.global .align 1 .b8 _ZN40_INTERNAL_c0b18291_4_k_cu_79956248_217914cuda3std3__45__cpo3endE[1];
.global .align 1 .b8 _ZN40_INTERNAL_c0b18291_4_k_cu_79956248_217914cuda3std3__45__cpo6cbeginE[1];
.global .align 1 .b8 _ZN40_INTERNAL_c0b18291_4_k_cu_79956248_217914cuda3std3__45__cpo4cendE[1];
.global .align 1 .b8 _ZN40_INTERNAL_c0b18291_4_k_cu_79956248_217914cuda3std3__45__cpo6rbeginE[1];
.global .align 1 .b8 _ZN40_INTERNAL_c0b18291_4_k_cu_79956248_217914cuda3std3__45__cpo4rendE[1];
.global .align 1 .b8 _ZN40_INTERNAL_c0b18291_4_k_cu_79956248_217914cuda3std3__45__cpo7crbeginE[1];
.global .align 1 .b8 _ZN40_INTERNAL_c0b18291_4_k_cu_79956248_217914cuda3std3__45__cpo5crendE[1];
.global .align 1 .b8 _ZN40_INTERNAL_c0b18291_4_k_cu_79956248_217914cuda3std3__442_GLOBAL__N__c0b18291_4_k_cu_79956248_217916ignoreE[1];
.global .align 1 .b8 _ZN40_INTERNAL_c0b18291_4_k_cu_79956248_217914cuda3std3__419piecewise_constructE[1];
.global .align 1 .b8 _ZN40_INTERNAL_c0b18291_4_k_cu_79956248_217914cuda3std3__48in_placeE[1];
.global .align 1 .b8 _ZN40_INTERNAL_c0b18291_4_k_cu_79956248_217914cuda3std3__420unreachable_sentinelE[1];
.global .align 1 .b8 _ZN40_INTERNAL_c0b18291_4_k_cu_79956248_217914cuda3std3__47nulloptE[1];
.global .align 1 .b8 _ZN40_INTERNAL_c0b18291_4_k_cu_79956248_217914cuda3std3__48unexpectE[1];
.global .align 1 .b8 _ZN40_INTERNAL_c0b18291_4_k_cu_79956248_217914cuda3std6ranges3__45__cpo4swapE[1];
.global .align 1 .b8 _ZN40_INTERNAL_c0b18291_4_k_cu_79956248_217914cuda3std6ranges3__45__cpo9iter_moveE[1];
.global .align 1 .b8 _ZN40_INTERNAL_c0b18291_4_k_cu_79956248_217914cuda3std6ranges3__45__cpo5beginE[1];
.global .align 1 .b8 _ZN40_INTERNAL_c0b18291_4_k_cu_79956248_217914cuda3std6ranges3__45__cpo3endE[1];
.global .align 1 .b8 _ZN40_INTERNAL_c0b18291_4_k_cu_79956248_217914cuda3std6ranges3__45__cpo6cbeginE[1];
.global .align 1 .b8 _ZN40_INTERNAL_c0b18291_4_k_cu_79956248_217914cuda3std6ranges3__45__cpo4cendE[1];
.global .align 1 .b8 _ZN40_INTERNAL_c0b18291_4_k_cu_79956248_217914cuda3std6ranges3__45__cpo7advanceE[1];
.global .align 1 .b8 _ZN40_INTERNAL_c0b18291_4_k_cu_79956248_217914cuda3std6ranges3__45__cpo9iter_swapE[1];
.global .align 1 .b8 _ZN40_INTERNAL_c0b18291_4_k_cu_79956248_217914cuda3std6ranges3__45__cpo4nextE[1];
.global .align 1 .b8 _ZN40_INTERNAL_c0b18291_4_k_cu_79956248_217914cuda3std6ranges3__45__cpo4prevE[1];
.global .align 1 .b8 _ZN40_INTERNAL_c0b18291_4_k_cu_79956248_217914cuda3std6ranges3__45__cpo4dataE[1];
.global .align 1 .b8 _ZN40_INTERNAL_c0b18291_4_k_cu_79956248_217914cuda3std6ranges3__45__cpo5cdataE[1];
.global .align 1 .b8 _ZN40_INTERNAL_c0b18291_4_k_cu_79956248_217914cuda3std6ranges3__45__cpo4sizeE[1];
.global .align 1 .b8 _ZN40_INTERNAL_c0b18291_4_k_cu_79956248_217914cuda3std6ranges3__45__cpo5ssizeE[1];
.global .align 1 .b8 _ZN40_INTERNAL_c0b18291_4_k_cu_79956248_217914cuda3std6ranges3__45__cpo8distanceE[1];
.global .align 1 .b8 _ZN40_INTERNAL_c0b18291_4_k_cu_79956248_217916thrust24THRUST_300001_SM_1000_NS8cuda_cub3parE[1];
.global .align 1 .b8 _ZN40_INTERNAL_c0b18291_4_k_cu_79956248_217916thrust24THRUST_300001_SM_1000_NS8cuda_cub10par_nosyncE[1];
.global .align 1 .b8 _ZN40_INTERNAL_c0b18291_4_k_cu_79956248_217916thrust24THRUST_300001_SM_1000_NS6system6detail10sequential3seqE[1];
.global .align 1 .b8 _ZN40_INTERNAL_c0b18291_4_k_cu_79956248_217916thrust24THRUST_300001_SM_1000_NS6system3cpp3parE[1];
.global .align 1 .b8 _ZN40_INTERNAL_c0b18291_4_k_cu_79956248_217916thrust24THRUST_300001_SM_1000_NS12placeholders2_1E[1];
.global .align 1 .b8 _ZN40_INTERNAL_c0b18291_4_k_cu_79956248_217916thrust24THRUST_300001_SM_1000_NS12placeholders2_2E[1];
.global .align 1 .b8 _ZN40_INTERNAL_c0b18291_4_k_cu_79956248_217916thrust24THRUST_300001_SM_1000_NS12placeholders2_3E[1];
.global .align 1 .b8 _ZN40_INTERNAL_c0b18291_4_k_cu_79956248_217916thrust24THRUST_300001_SM_1000_NS12placeholders2_4E[1];
.global .align 1 .b8 _ZN40_INTERNAL_c0b18291_4_k_cu_79956248_217916thrust24THRUST_300001_SM_1000_NS12placeholders2_5E[1];
.global .align 1 .b8 _ZN40_INTERNAL_c0b18291_4_k_cu_79956248_217916thrust24THRUST_300001_SM_1000_NS12placeholders2_6E[1];
.global .align 1 .b8 _ZN40_INTERNAL_c0b18291_4_k_cu_79956248_217916thrust24THRUST_300001_SM_1000_NS12placeholders2_7E[1];
.global .align 1 .b8 _ZN40_INTERNAL_c0b18291_4_k_cu_79956248_217916thrust24THRUST_300001_SM_1000_NS12placeholders2_8E[1];
.global .align 1 .b8 _ZN40_INTERNAL_c0b18291_4_k_cu_79956248_217916thrust24THRUST_300001_SM_1000_NS12placeholders2_9E[1];
.global .align 1 .b8 _ZN40_INTERNAL_c0b18291_4_k_cu_79956248_217916thrust24THRUST_300001_SM_1000_NS12placeholders3_10E[1];
.global .align 1 .b8 _ZN40_INTERNAL_c0b18291_4_k_cu_79956248_217916thrust24THRUST_300001_SM_1000_NS3seqE[1];
.global .align 1 .b8 _ZN40_INTERNAL_c0b18291_4_k_cu_79956248_217916thrust24THRUST_300001_SM_1000_NS6deviceE[1];

.visible .entry _ZN3cub18CUB_300001_SM_10006detail11EmptyKernelIvEEvv()
{


	ret;

}


// ===== COMPILED SASS (sm_100) =====

	.target	sm_100

	.elftype	@"ET_EXEC"


//--------------------- .note.nv.tkinfo           --------------------------
	.section	.note.nv.tkinfo,"",@"SHT_NOTE"
	.sectionflags	@"SHF_NOTE_NV_TKINFO"
	.tkinfo
        /*0018*/ 	.word	0x00000002
        /*0030*/ 	.string	""
        /*0030*/ 	.string	"ptxas"
        /*0030*/ 	.string	"Cuda compilation tools, release 13.0, V13.0.88"
        /*0030*/ 	.string	"Build cuda_13.0.r13.0/compiler.36424714_0"
        /*0030*/ 	.string	"-arch sm_100 -m 64 "



//--------------------- .note.nv.cuinfo           --------------------------
	.section	.note.nv.cuinfo,"",@"SHT_NOTE"
	.sectionflags	@"SHF_NOTE_NV_CUINFO"
        /*0018*/ 	.short	0x0002
        /*001a*/ 	.short	0x0064
        /*001c*/ 	.short	0x0082
	.zero		2


//--------------------- .nv.info                  --------------------------
	.section	.nv.info,"",@"SHT_CUDA_INFO"
	.align	4


	//----- nvinfo : EIATTR_REGCOUNT
	.align		4
        /*0000*/ 	.byte	0x04, 0x2f
        /*0002*/ 	.short	(.L_46 - .L_45)
	.align		4
.L_45:
        /*0004*/ 	.word	index@(_ZN3cub18CUB_300001_SM_10006detail11EmptyKernelIvEEvv)
        /*0008*/ 	.word	0x00000004


	//----- nvinfo : EIATTR_FRAME_SIZE
	.align		4
.L_46:
        /*000c*/ 	.byte	0x04, 0x11
        /*000e*/ 	.short	(.L_48 - .L_47)
	.align		4
.L_47:
        /*0010*/ 	.word	index@(_ZN3cub18CUB_300001_SM_10006detail11EmptyKernelIvEEvv)
        /*0014*/ 	.word	0x00000000


	//----- nvinfo : EIATTR_MIN_STACK_SIZE
	.align		4
.L_48:
        /*0018*/ 	.byte	0x04, 0x12
        /*001a*/ 	.short	(.L_50 - .L_49)
	.align		4
.L_49:
        /*001c*/ 	.word	index@(_ZN3cub18CUB_300001_SM_10006detail11EmptyKernelIvEEvv)
        /*0020*/ 	.word	0x00000000
.L_50:


//--------------------- .nv.compat                --------------------------
	.section	.nv.compat,"",@"SHT_CUDA_COMPAT_INFO"
	.align	4
        /*0000*/ 	.byte	0x02, 0x09, 0x00, 0x00, 0x02, 0x02, 0x01, 0x00, 0x02, 0x05, 0x05, 0x00, 0x03, 0x07, 0x01, 0x01
        /*0010*/ 	.byte	0x02, 0x03, 0x00, 0x00, 0x02, 0x06, 0x01, 0x00, 0x04, 0x0b, 0x08, 0x00, 0x09, 0x00, 0x00, 0x00
        /*0020*/ 	.byte	0x00, 0x00, 0x00, 0x00


//--------------------- .nv.info._ZN3cub18CUB_300001_SM_10006detail11EmptyKernelIvEEvv --------------------------
	.section	.nv.info._ZN3cub18CUB_300001_SM_10006detail11EmptyKernelIvEEvv,"",@"SHT_CUDA_INFO"
	.sectionflags	@""
	.align	4


	//----- nvinfo : EIATTR_CUDA_API_VERSION
	.align		4
        /*0000*/ 	.byte	0x04, 0x37
        /*0002*/ 	.short	(.L_52 - .L_51)
.L_51:
        /*0004*/ 	.word	0x00000082


	//----- nvinfo : EIATTR_SPARSE_MMA_MASK
	.align		4
.L_52:
        /*0008*/ 	.byte	0x03, 0x50
        /*000a*/ 	.short	0x0000


	//----- nvinfo : EIATTR_MAXREG_COUNT
	.align		4
        /*000c*/ 	.byte	0x03, 0x1b
        /*000e*/ 	.short	0x00ff


	//----- nvinfo : EIATTR_MERCURY_ISA_VERSION
	.align		4
        /*0010*/ 	.byte	0x03, 0x5f
        /*0012*/ 	.short	0x0101


	//----- nvinfo : EIATTR_VRC_CTA_INIT_COUNT
	.align		4
        /*0014*/ 	.byte	0x02, 0x4a
	.zero		1
	.zero		1


	//----- nvinfo : EIATTR_EXIT_INSTR_OFFSETS
	.align		4
        /*0018*/ 	.byte	0x04, 0x1c
        /*001a*/ 	.short	(.L_54 - .L_53)


	//   ....[0]....
.L_53:
        /*001c*/ 	.word	0x00000010


	//----- nvinfo : EIATTR_SW_WAR
	.align		4
.L_54:
        /*0020*/ 	.byte	0x04, 0x36
        /*0022*/ 	.short	(.L_56 - .L_55)
.L_55:
        /*0024*/ 	.word	0x00000008
.L_56:


//--------------------- .nv.callgraph             --------------------------
	.section	.nv.callgraph,"",@"SHT_CUDA_CALLGRAPH"
	.align	4
	.sectionentsize	8
	.align		4
        /*0000*/ 	.word	0x00000000
	.align		4
        /*0004*/ 	.word	0xffffffff
	.align		4
        /*0008*/ 	.word	0x00000000
	.align		4
        /*000c*/ 	.word	0xfffffffe
	.align		4
        /*0010*/ 	.word	0x00000000
	.align		4
        /*0014*/ 	.word	0xfffffffd
	.align		4
        /*0018*/ 	.word	0x00000000
	.align		4
        /*001c*/ 	.word	0xfffffffc


//--------------------- .nv.constant4             --------------------------
	.section	.nv.constant4,"a",@progbits
	.align	8
	.align		8
.nv.constant4:
        /*0000*/ 	.dword	_ZN40_INTERNAL_c0b18291_4_k_cu_79956248_221634cuda3std3__45__cpo5beginE
	.align		8
        /*0008*/ 	.dword	_ZN40_INTERNAL_c0b18291_4_k_cu_79956248_221634cuda3std3__45__cpo3endE
	.align		8
        /*0010*/ 	.dword	_ZN40_INTERNAL_c0b18291_4_k_cu_79956248_221634cuda3std3__45__cpo6cbeginE
	.align		8
        /*0018*/ 	.dword	_ZN40_INTERNAL_c0b18291_4_k_cu_79956248_221634cuda3std3__45__cpo4cendE
	.align		8
        /*0020*/ 	.dword	_ZN40_INTERNAL_c0b18291_4_k_cu_79956248_221634cuda3std3__45__cpo6rbeginE
	.align		8
        /*0028*/ 	.dword	_ZN40_INTERNAL_c0b18291_4_k_cu_79956248_221634cuda3std3__45__cpo4rendE
	.align		8
        /*0030*/ 	.dword	_ZN40_INTERNAL_c0b18291_4_k_cu_79956248_221634cuda3std3__45__cpo7crbeginE
	.align		8
        /*0038*/ 	.dword	_ZN40_INTERNAL_c0b18291_4_k_cu_79956248_221634cuda3std3__45__cpo5crendE
	.align		8
        /*0040*/ 	.dword	_ZN40_INTERNAL_c0b18291_4_k_cu_79956248_221634cuda3std3__442_GLOBAL__N__c0b18291_4_k_cu_79956248_221636ignoreE
	.align		8
        /*0048*/ 	.dword	_ZN40_INTERNAL_c0b18291_4_k_cu_79956248_221634cuda3std3__419piecewise_constructE
	.align		8
        /*0050*/ 	.dword	_ZN40_INTERNAL_c0b18291_4_k_cu_79956248_221634cuda3std3__48in_placeE
	.align		8
        /*0058*/ 	.dword	_ZN40_INTERNAL_c0b18291_4_k_cu_79956248_221634cuda3std3__420unreachable_sentinelE
	.align		8
        /*0060*/ 	.dword	_ZN40_INTERNAL_c0b18291_4_k_cu_79956248_221634cuda3std3__47nulloptE
	.align		8
        /*0068*/ 	.dword	_ZN40_INTERNAL_c0b18291_4_k_cu_79956248_221634cuda3std3__48unexpectE
	.align		8
        /*0070*/ 	.dword	_ZN40_INTERNAL_c0b18291_4_k_cu_79956248_221634cuda3std6ranges3__45__cpo4swapE
	.align		8
        /*0078*/ 	.dword	_ZN40_INTERNAL_c0b18291_4_k_cu_79956248_221634cuda3std6ranges3__45__cpo9iter_moveE
	.align		8
        /*0080*/ 	.dword	_ZN40_INTERNAL_c0b18291_4_k_cu_79956248_221634cuda3std6ranges3__45__cpo5beginE
	.align		8
        /*0088*/ 	.dword	_ZN40_INTERNAL_c0b18291_4_k_cu_79956248_221634cuda3std6ranges3__45__cpo3endE
	.align		8
        /*0090*/ 	.dword	_ZN40_INTERNAL_c0b18291_4_k_cu_79956248_221634cuda3std6ranges3__45__cpo6cbeginE
	.align		8
        /*0098*/ 	.dword	_ZN40_INTERNAL_c0b18291_4_k_cu_79956248_221634cuda3std6ranges3__45__cpo4cendE
	.align		8
        /*00a0*/ 	.dword	_ZN40_INTERNAL_c0b18291_4_k_cu_79956248_221634cuda3std6ranges3__45__cpo7advanceE
	.align		8
        /*00a8*/ 	.dword	_ZN40_INTERNAL_c0b18291_4_k_cu_79956248_221634cuda3std6ranges3__45__cpo9iter_swapE
	.align		8
        /*00b0*/ 	.dword	_ZN40_INTERNAL_c0b18291_4_k_cu_79956248_221634cuda3std6ranges3__45__cpo4nextE
	.align		8
        /*00b8*/ 	.dword	_ZN40_INTERNAL_c0b18291_4_k_cu_79956248_221634cuda3std6ranges3__45__cpo4prevE
	.align		8
        /*00c0*/ 	.dword	_ZN40_INTERNAL_c0b18291_4_k_cu_79956248_221634cuda3std6ranges3__45__cpo4dataE
	.align		8
        /*00c8*/ 	.dword	_ZN40_INTERNAL_c0b18291_4_k_cu_79956248_221634cuda3std6ranges3__45__cpo5cdataE
	.align		8
        /*00d0*/ 	.dword	_ZN40_INTERNAL_c0b18291_4_k_cu_79956248_221634cuda3std6ranges3__45__cpo4sizeE
	.align		8
        /*00d8*/ 	.dword	_ZN40_INTERNAL_c0b18291_4_k_cu_79956248_221634cuda3std6ranges3__45__cpo5ssizeE
	.align		8
        /*00e0*/ 	.dword	_ZN40_INTERNAL_c0b18291_4_k_cu_79956248_221634cuda3std6ranges3__45__cpo8distanceE
	.align		8
        /*00e8*/ 	.dword	_ZN40_INTERNAL_c0b18291_4_k_cu_79956248_221636thrust24THRUST_300001_SM_1000_NS8cuda_cub3parE
	.align		8
        /*00f0*/ 	.dword	_ZN40_INTERNAL_c0b18291_4_k_cu_79956248_221636thrust24THRUST_300001_SM_1000_NS8cuda_cub10par_nosyncE
	.align		8
        /*00f8*/ 	.dword	_ZN40_INTERNAL_c0b18291_4_k_cu_79956248_221636thrust24THRUST_300001_SM_1000_NS6system6detail10sequential3seqE
	.align		8
        /*0100*/ 	.dword	_ZN40_INTERNAL_c0b18291_4_k_cu_79956248_221636thrust24THRUST_300001_SM_1000_NS6system3cpp3parE
	.align		8
        /*0108*/ 	.dword	_ZN40_INTERNAL_c0b18291_4_k_cu_79956248_221636thrust24THRUST_300001_SM_1000_NS12placeholders2_1E
	.align		8
        /*0110*/ 	.dword	_ZN40_INTERNAL_c0b18291_4_k_cu_79956248_221636thrust24THRUST_300001_SM_1000_NS12placeholders2_2E
	.align		8
        /*0118*/ 	.dword	_ZN40_INTERNAL_c0b18291_4_k_cu_79956248_221636thrust24THRUST_300001_SM_1000_NS12placeholders2_3E
	.align		8
        /*0120*/ 	.dword	_ZN40_INTERNAL_c0b18291_4_k_cu_79956248_221636thrust24THRUST_300001_SM_1000_NS12placeholders2_4E
	.align		8
        /*0128*/ 	.dword	_ZN40_INTERNAL_c0b18291_4_k_cu_79956248_221636thrust24THRUST_300001_SM_1000_NS12placeholders2_5E
	.align		8
        /*0130*/ 	.dword	_ZN40_INTERNAL_c0b18291_4_k_cu_79956248_221636thrust24THRUST_300001_SM_1000_NS12placeholders2_6E
	.align		8
        /*0138*/ 	.dword	_ZN40_INTERNAL_c0b18291_4_k_cu_79956248_221636thrust24THRUST_300001_SM_1000_NS12placeholders2_7E
	.align		8
        /*0140*/ 	.dword	_ZN40_INTERNAL_c0b18291_4_k_cu_79956248_221636thrust24THRUST_300001_SM_1000_NS12placeholders2_8E
	.align		8
        /*0148*/ 	.dword	_ZN40_INTERNAL_c0b18291_4_k_cu_79956248_221636thrust24THRUST_300001_SM_1000_NS12placeholders2_9E
	.align		8
        /*0150*/ 	.dword	_ZN40_INTERNAL_c0b18291_4_k_cu_79956248_221636thrust24THRUST_300001_SM_1000_NS12placeholders3_10E
	.align		8
        /*0158*/ 	.dword	_ZN40_INTERNAL_c0b18291_4_k_cu_79956248_221636thrust24THRUST_300001_SM_1000_NS3seqE
	.align		8
        /*0160*/ 	.dword	_ZN40_INTERNAL_c0b18291_4_k_cu_79956248_221636thrust24THRUST_300001_SM_1000_NS6deviceE


//--------------------- .text._ZN3cub18CUB_300001_SM_10006detail11EmptyKernelIvEEvv --------------------------
	.section	.text._ZN3cub18CUB_300001_SM_10006detail11EmptyKernelIvEEvv,"ax",@progbits
	.align	128
        .global         _ZN3cub18CUB_300001_SM_10006detail11EmptyKernelIvEEvv
        .type           _ZN3cub18CUB_300001_SM_10006detail11EmptyKernelIvEEvv,@function
        .size           _ZN3cub18CUB_300001_SM_10006detail11EmptyKernelIvEEvv,(.L_x_1 - _ZN3cub18CUB_300001_SM_10006detail11EmptyKernelIvEEvv)
        .other          _ZN3cub18CUB_300001_SM_10006detail11EmptyKernelIvEEvv,@"STO_CUDA_ENTRY STV_DEFAULT"
_ZN3cub18CUB_300001_SM_10006detail11EmptyKernelIvEEvv:
.text._ZN3cub18CUB_300001_SM_10006detail11EmptyKernelIvEEvv:
[----:B------:R-:W-:Y:S01]  /*0000*/  LDC R1, c[0x0][0x37c] ;  /* 0x0000df00ff017b82 */ /* 0x000fe20000000800 */
[----:B------:R-:W-:Y:S05]  /*0010*/  EXIT ;  /* 0x000000000000794d */ /* 0x000fea0003800000 */
.L_x_0:
[----:B------:R-:W-:-:S00]  /*0020*/  BRA `(.L_x_0) ;  /* 0xfffffffc00fc7947 */ /* 0x000fc0000383ffff */
[----:B------:R-:W-:-:S00]  /*0030*/  NOP ;  /* 0x0000000000007918 */ /* 0x000fc00000000000 */
        /* <DEDUP_REMOVED lines=12> */
.L_x_1:


//--------------------- .nv.shared.reserved.0     --------------------------
	.section	.nv.shared.reserved.0,"aw",@nobits
	.weak		__nv_reservedSMEM_offset_0_alias
	.size		__nv_reservedSMEM_offset_0_alias, 0, 64
	.other		__nv_reservedSMEM_offset_0_alias,@"STO_CUDA_RESERVED_SHARED STV_DEFAULT"
__nv_reservedSMEM_offset_0_alias:
	.zero		0
	.zero		64


//--------------------- .nv.global                --------------------------
	.section	.nv.global,"aw",@nobits
.nv.global:
	.type		_ZN40_INTERNAL_c0b18291_4_k_cu_79956248_221636thrust24THRUST_300001_SM_1000_NS12placeholders2_8E,@object
	.size		_ZN40_INTERNAL_c0b18291_4_k_cu_79956248_221636thrust24THRUST_300001_SM_1000_NS12placeholders2_8E,(_ZN40_INTERNAL_c0b18291_4_k_cu_79956248_221634cuda3std3__442_GLOBAL__N__c0b18291_4_k_cu_79956248_221636ignoreE - _ZN40_INTERNAL_c0b18291_4_k_cu_79956248_221636thrust24THRUST_300001_SM_1000_NS12placeholders2_8E)
_ZN40_INTERNAL_c0b18291_4_k_cu_79956248_221636thrust24THRUST_300001_SM_1000_NS12placeholders2_8E:
	.zero		1
	.type		_ZN40_INTERNAL_c0b18291_4_k_cu_79956248_221634cuda3std3__442_GLOBAL__N__c0b18291_4_k_cu_79956248_221636ignoreE,@object
	.size		_ZN40_INTERNAL_c0b18291_4_k_cu_79956248_221634cuda3std3__442_GLOBAL__N__c0b18291_4_k_cu_79956248_221636ignoreE,(_ZN40_INTERNAL_c0b18291_4_k_cu_79956248_221634cuda3std6ranges3__45__cpo4dataE - _ZN40_INTERNAL_c0b18291_4_k_cu_79956248_221634cuda3std3__442_GLOBAL__N__c0b18291_4_k_cu_79956248_221636ignoreE)
_ZN40_INTERNAL_c0b18291_4_k_cu_79956248_221634cuda3std3__442_GLOBAL__N__c0b18291_4_k_cu_79956248_221636ignoreE:
	.zero		1
	.type		_ZN40_INTERNAL_c0b18291_4_k_cu_79956248_221634cuda3std6ranges3__45__cpo4dataE,@object
	.size		_ZN40_INTERNAL_c0b18291_4_k_cu_79956248_221634cuda3std6ranges3__45__cpo4dataE,(_ZN40_INTERNAL_c0b18291_4_k_cu_79956248_221636thrust24THRUST_300001_SM_1000_NS6system3cpp3parE - _ZN40_INTERNAL_c0b18291_4_k_cu_79956248_221634cuda3std6ranges3__45__cpo4dataE)
_ZN40_INTERNAL_c0b18291_4_k_cu_79956248_221634cuda3std6ranges3__45__cpo4dataE:
	.zero		1
	.type		_ZN40_INTERNAL_c0b18291_4_k_cu_79956248_221636thrust24THRUST_300001_SM_1000_NS6system3cpp3parE,@object
	.size		_ZN40_INTERNAL_c0b18291_4_k_cu_79956248_221636thrust24THRUST_300001_SM_1000_NS6system3cpp3parE,(_ZN40_INTERNAL_c0b18291_4_k_cu_79956248_221634cuda3std3__45__cpo5beginE - _ZN40_INTERNAL_c0b18291_4_k_cu_79956248_221636thrust24THRUST_300001_SM_1000_NS6system3cpp3parE)
_ZN40_INTERNAL_c0b18291_4_k_cu_79956248_221636thrust24THRUST_300001_SM_1000_NS6system3cpp3parE:
	.zero		1
	.type		_ZN40_INTERNAL_c0b18291_4_k_cu_79956248_221634cuda3std3__45__cpo5beginE,@object
	.size		_ZN40_INTERNAL_c0b18291_4_k_cu_79956248_221634cuda3std3__45__cpo5beginE,(_ZN40_INTERNAL_c0b18291_4_k_cu_79956248_221634cuda3std6ranges3__45__cpo5beginE - _ZN40_INTERNAL_c0b18291_4_k_cu_79956248_221634cuda3std3__45__cpo5beginE)
_ZN40_INTERNAL_c0b18291_4_k_cu_79956248_221634cuda3std3__45__cpo5beginE:
	.zero		1
	.type		_ZN40_INTERNAL_c0b18291_4_k_cu_79956248_221634cuda3std6ranges3__45__cpo5beginE,@object
	.size		_ZN40_INTERNAL_c0b18291_4_k_cu_79956248_221634cuda3std6ranges3__45__cpo5beginE,(_ZN40_INTERNAL_c0b18291_4_k_cu_79956248_221636thrust24THRUST_300001_SM_1000_NS6deviceE - _ZN40_INTERNAL_c0b18291_4_k_cu_79956248_221634cuda3std6ranges3__45__cpo5beginE)
_ZN40_INTERNAL_c0b18291_4_k_cu_79956248_221634cuda3std6ranges3__45__cpo5beginE:
	.zero		1
	.type		_ZN40_INTERNAL_c0b18291_4_k_cu_79956248_221636thrust24THRUST_300001_SM_1000_NS6deviceE,@object
	.size		_ZN40_INTERNAL_c0b18291_4_k_cu_79956248_221636thrust24THRUST_300001_SM_1000_NS6deviceE,(_ZN40_INTERNAL_c0b18291_4_k_cu_79956248_221634cuda3std3__47nulloptE - _ZN40_INTERNAL_c0b18291_4_k_cu_79956248_221636thrust24THRUST_300001_SM_1000_NS6deviceE)
_ZN40_INTERNAL_c0b18291_4_k_cu_79956248_221636thrust24THRUST_300001_SM_1000_NS6deviceE:
	.zero		1
	.type		_ZN40_INTERNAL_c0b18291_4_k_cu_79956248_221634cuda3std3__47nulloptE,@object
	.size		_ZN40_INTERNAL_c0b18291_4_k_cu_79956248_221634cuda3std3__47nulloptE,(_ZN40_INTERNAL_c0b18291_4_k_cu_79956248_221634cuda3std6ranges3__45__cpo8distanceE - _ZN40_INTERNAL_c0b18291_4_k_cu_79956248_221634cuda3std3__47nulloptE)
_ZN40_INTERNAL_c0b18291_4_k_cu_79956248_221634cuda3std3__47nulloptE:
	.zero		1
	.type		_ZN40_INTERNAL_c0b18291_4_k_cu_79956248_221634cuda3std6ranges3__45__cpo8distanceE,@object
	.size		_ZN40_INTERNAL_c0b18291_4_k_cu_79956248_221634cuda3std6ranges3__45__cpo8distanceE,(_ZN40_INTERNAL_c0b18291_4_k_cu_79956248_221636thrust24THRUST_300001_SM_1000_NS12placeholders2_4E - _ZN40_INTERNAL_c0b18291_4_k_cu_79956248_221634cuda3std6ranges3__45__cpo8distanceE)
_ZN40_INTERNAL_c0b18291_4_k_cu_79956248_221634cuda3std6ranges3__45__cpo8distanceE:
	.zero		1
	.type		_ZN40_INTERNAL_c0b18291_4_k_cu_79956248_221636thrust24THRUST_300001_SM_1000_NS12placeholders2_4E,@object
	.size		_ZN40_INTERNAL_c0b18291_4_k_cu_79956248_221636thrust24THRUST_300001_SM_1000_NS12placeholders2_4E,(_ZN40_INTERNAL_c0b18291_4_k_cu_79956248_221634cuda3std3__45__cpo6rbeginE - _ZN40_INTERNAL_c0b18291_4_k_cu_79956248_221636thrust24THRUST_300001_SM_1000_NS12placeholders2_4E)
_ZN40_INTERNAL_c0b18291_4_k_cu_79956248_221636thrust24THRUST_300001_SM_1000_NS12placeholders2_4E:
	.zero		1
	.type		_ZN40_INTERNAL_c0b18291_4_k_cu_79956248_221634cuda3std3__45__cpo6rbeginE,@object
	.size		_ZN40_INTERNAL_c0b18291_4_k_cu_79956248_221634cuda3std3__45__cpo6rbeginE,(_ZN40_INTERNAL_c0b18291_4_k_cu_79956248_221634cuda3std6ranges3__45__cpo7advanceE - _ZN40_INTERNAL_c0b18291_4_k_cu_79956248_221634cuda3std3__45__cpo6rbeginE)
_ZN40_INTERNAL_c0b18291_4_k_cu_79956248_221634cuda3std3__45__cpo6rbeginE:
	.zero		1
	.type		_ZN40_INTERNAL_c0b18291_4_k_cu_79956248_221634cuda3std6ranges3__45__cpo7advanceE,@object
	.size		_ZN40_INTERNAL_c0b18291_4_k_cu_79956248_221634cuda3std6ranges3__45__cpo7advanceE,(_ZN40_INTERNAL_c0b18291_4_k_cu_79956248_221636thrust24THRUST_300001_SM_1000_NS12placeholders3_10E - _ZN40_INTERNAL_c0b18291_4_k_cu_79956248_221634cuda3std6ranges3__45__cpo7advanceE)
_ZN40_INTERNAL_c0b18291_4_k_cu_79956248_221634cuda3std6ranges3__45__cpo7advanceE:
	.zero		1
	.type		_ZN40_INTERNAL_c0b18291_4_k_cu_79956248_221636thrust24THRUST_300001_SM_1000_NS12placeholders3_10E,@object
	.size		_ZN40_INTERNAL_c0b18291_4_k_cu_79956248_221636thrust24THRUST_300001_SM_1000_NS12placeholders3_10E,(_ZN40_INTERNAL_c0b18291_4_k_cu_79956248_221634cuda3std3__48in_placeE - _ZN40_INTERNAL_c0b18291_4_k_cu_79956248_221636thrust24THRUST_300001_SM_1000_NS12placeholders3_10E)
_ZN40_INTERNAL_c0b18291_4_k_cu_79956248_221636thrust24THRUST_300001_SM_1000_NS12placeholders3_10E:
	.zero		1
	.type		_ZN40_INTERNAL_c0b18291_4_k_cu_79956248_221634cuda3std3__48in_placeE,@object
	.size		_ZN40_INTERNAL_c0b18291_4_k_cu_79956248_221634cuda3std3__48in_placeE,(_ZN40_INTERNAL_c0b18291_4_k_cu_79956248_221634cuda3std6ranges3__45__cpo4sizeE - _ZN40_INTERNAL_c0b18291_4_k_cu_79956248_221634cuda3std3__48in_placeE)
_ZN40_INTERNAL_c0b18291_4_k_cu_79956248_221634cuda3std3__48in_placeE:
	.zero		1
	.type		_ZN40_INTERNAL_c0b18291_4_k_cu_79956248_221634cuda3std6ranges3__45__cpo4sizeE,@object
	.size		_ZN40_INTERNAL_c0b18291_4_k_cu_79956248_221634cuda3std6ranges3__45__cpo4sizeE,(_ZN40_INTERNAL_c0b18291_4_k_cu_79956248_221636thrust24THRUST_300001_SM_1000_NS12placeholders2_2E - _ZN40_INTERNAL_c0b18291_4_k_cu_79956248_221634cuda3std6ranges3__45__cpo4sizeE)
_ZN40_INTERNAL_c0b18291_4_k_cu_79956248_221634cuda3std6ranges3__45__cpo4sizeE:
	.zero		1
	.type		_ZN40_INTERNAL_c0b18291_4_k_cu_79956248_221636thrust24THRUST_300001_SM_1000_NS12placeholders2_2E,@object
	.size		_ZN40_INTERNAL_c0b18291_4_k_cu_79956248_221636thrust24THRUST_300001_SM_1000_NS12placeholders2_2E,(_ZN40_INTERNAL_c0b18291_4_k_cu_79956248_221634cuda3std3__45__cpo6cbeginE - _ZN40_INTERNAL_c0b18291_4_k_cu_79956248_221636thrust24THRUST_300001_SM_1000_NS12placeholders2_2E)
_ZN40_INTERNAL_c0b18291_4_k_cu_79956248_221636thrust24THRUST_300001_SM_1000_NS12placeholders2_2E:
	.zero		1
	.type		_ZN40_INTERNAL_c0b18291_4_k_cu_79956248_221634cuda3std3__45__cpo6cbeginE,@object
	.size		_ZN40_INTERNAL_c0b18291_4_k_cu_79956248_221634cuda3std3__45__cpo6cbeginE,(_ZN40_INTERNAL_c0b18291_4_k_cu_79956248_221634cuda3std6ranges3__45__cpo6cbeginE - _ZN40_INTERNAL_c0b18291_4_k_cu_79956248_221634cuda3std3__45__cpo6cbeginE)
_ZN40_INTERNAL_c0b18291_4_k_cu_79956248_221634cuda3std3__45__cpo6cbeginE:
	.zero		1
	.type		_ZN40_INTERNAL_c0b18291_4_k_cu_79956248_221634cuda3std6ranges3__45__cpo6cbeginE,@object
	.size		_ZN40_INTERNAL_c0b18291_4_k_cu_79956248_221634cuda3std6ranges3__45__cpo6cbeginE,(_ZN40_INTERNAL_c0b18291_4_k_cu_79956248_221636thrust24THRUST_300001_SM_1000_NS12placeholders2_6E - _ZN40_INTERNAL_c0b18291_4_k_cu_79956248_221634cuda3std6ranges3__45__cpo6cbeginE)
_ZN40_INTERNAL_c0b18291_4_k_cu_79956248_221634cuda3std6ranges3__45__cpo6cbeginE:
	.zero		1
	.type		_ZN40_INTERNAL_c0b18291_4_k_cu_79956248_221636thrust24THRUST_300001_SM_1000_NS12placeholders2_6E,@object
	.size		_ZN40_INTERNAL_c0b18291_4_k_cu_79956248_221636thrust24THRUST_300001_SM_1000_NS12placeholders2_6E,(_ZN40_INTERNAL_c0b18291_4_k_cu_79956248_221634cuda3std3__45__cpo7crbeginE - _ZN40_INTERNAL_c0b18291_4_k_cu_79956248_221636thrust24THRUST_300001_SM_1000_NS12placeholders2_6E)
_ZN40_INTERNAL_c0b18291_4_k_cu_79956248_221636thrust24THRUST_300001_SM_1000_NS12placeholders2_6E:
	.zero		1
	.type		_ZN40_INTERNAL_c0b18291_4_k_cu_79956248_221634cuda3std3__45__cpo7crbeginE,@object
	.size		_ZN40_INTERNAL_c0b18291_4_k_cu_79956248_221634cuda3std3__45__cpo7crbeginE,(_ZN40_INTERNAL_c0b18291_4_k_cu_79956248_221634cuda3std6ranges3__45__cpo4nextE - _ZN40_INTERNAL_c0b18291_4_k_cu_79956248_221634cuda3std3__45__cpo7crbeginE)
_ZN40_INTERNAL_c0b18291_4_k_cu_79956248_221634cuda3std3__45__cpo7crbeginE:
	.zero		1
	.type		_ZN40_INTERNAL_c0b18291_4_k_cu_79956248_221634cuda3std6ranges3__45__cpo4nextE,@object
	.size		_ZN40_INTERNAL_c0b18291_4_k_cu_79956248_221634cuda3std6ranges3__45__cpo4nextE,(_ZN40_INTERNAL_c0b18291_4_k_cu_79956248_221634cuda3std6ranges3__45__cpo4swapE - _ZN40_INTERNAL_c0b18291_4_k_cu_79956248_221634cuda3std6ranges3__45__cpo4nextE)
_ZN40_INTERNAL_c0b18291_4_k_cu_79956248_221634cuda3std6ranges3__45__cpo4nextE:
	.zero		1
	.type		_ZN40_INTERNAL_c0b18291_4_k_cu_79956248_221634cuda3std6ranges3__45__cpo4swapE,@object
	.size		_ZN40_INTERNAL_c0b18291_4_k_cu_79956248_221634cuda3std6ranges3__45__cpo4swapE,(_ZN40_INTERNAL_c0b18291_4_k_cu_79956248_221636thrust24THRUST_300001_SM_1000_NS8cuda_cub10par_nosyncE - _ZN40_INTERNAL_c0b18291_4_k_cu_79956248_221634cuda3std6ranges3__45__cpo4swapE)
_ZN40_INTERNAL_c0b18291_4_k_cu_79956248_221634cuda3std6ranges3__45__cpo4swapE:
	.zero		1
	.type		_ZN40_INTERNAL_c0b18291_4_k_cu_79956248_221636thrust24THRUST_300001_SM_1000_NS8cuda_cub10par_nosyncE,@object
	.size		_ZN40_INTERNAL_c0b18291_4_k_cu_79956248_221636thrust24THRUST_300001_SM_1000_NS8cuda_cub10par_nosyncE,(_ZN40_INTERNAL_c0b18291_4_k_cu_79956248_221636thrust24THRUST_300001_SM_1000_NS3seqE - _ZN40_INTERNAL_c0b18291_4_k_cu_79956248_221636thrust24THRUST_300001_SM_1000_NS8cuda_cub10par_nosyncE)
_ZN40_INTERNAL_c0b18291_4_k_cu_79956248_221636thrust24THRUST_300001_SM_1000_NS8cuda_cub10par_nosyncE:
	.zero		1
	.type		_ZN40_INTERNAL_c0b18291_4_k_cu_79956248_221636thrust24THRUST_300001_SM_1000_NS3seqE,@object
	.size		_ZN40_INTERNAL_c0b18291_4_k_cu_79956248_221636thrust24THRUST_300001_SM_1000_NS3seqE,(_ZN40_INTERNAL_c0b18291_4_k_cu_79956248_221634cuda3std3__420unreachable_sentinelE - _ZN40_INTERNAL_c0b18291_4_k_cu_79956248_221636thrust24THRUST_300001_SM_1000_NS3seqE)
_ZN40_INTERNAL_c0b18291_4_k_cu_79956248_221636thrust24THRUST_300001_SM_1000_NS3seqE:
	.zero		1
	.type		_ZN40_INTERNAL_c0b18291_4_k_cu_79956248_221634cuda3std3__420unreachable_sentinelE,@object
	.size		_ZN40_INTERNAL_c0b18291_4_k_cu_79956248_221634cuda3std3__420unreachable_sentinelE,(_ZN40_INTERNAL_c0b18291_4_k_cu_79956248_221634cuda3std6ranges3__45__cpo5ssizeE - _ZN40_INTERNAL_c0b18291_4_k_cu_79956248_221634cuda3std3__420unreachable_sentinelE)
_ZN40_INTERNAL_c0b18291_4_k_cu_79956248_221634cuda3std3__420unreachable_sentinelE:
	.zero		1
	.type		_ZN40_INTERNAL_c0b18291_4_k_cu_79956248_221634cuda3std6ranges3__45__cpo5ssizeE,@object
	.size		_ZN40_INTERNAL_c0b18291_4_k_cu_79956248_221634cuda3std6ranges3__45__cpo5ssizeE,(_ZN40_INTERNAL_c0b18291_4_k_cu_79956248_221636thrust24THRUST_300001_SM_1000_NS12placeholders2_3E - _ZN40_INTERNAL_c0b18291_4_k_cu_79956248_221634cuda3std6ranges3__45__cpo5ssizeE)
_ZN40_INTERNAL_c0b18291_4_k_cu_79956248_221634cuda3std6ranges3__45__cpo5ssizeE:
	.zero		1
	.type		_ZN40_INTERNAL_c0b18291_4_k_cu_79956248_221636thrust24THRUST_300001_SM_1000_NS12placeholders2_3E,@object
	.size		_ZN40_INTERNAL_c0b18291_4_k_cu_79956248_221636thrust24THRUST_300001_SM_1000_NS12placeholders2_3E,(_ZN40_INTERNAL_c0b18291_4_k_cu_79956248_221634cuda3std3__45__cpo4cendE - _ZN40_INTERNAL_c0b18291_4_k_cu_79956248_221636thrust24THRUST_300001_SM_1000_NS12placeholders2_3E)
_ZN40_INTERNAL_c0b18291_4_k_cu_79956248_221636thrust24THRUST_300001_SM_1000_NS12placeholders2_3E:
	.zero		1
	.type		_ZN40_INTERNAL_c0b18291_4_k_cu_79956248_221634cuda3std3__45__cpo4cendE,@object
	.size		_ZN40_INTERNAL_c0b18291_4_k_cu_79956248_221634cuda3std3__45__cpo4cendE,(_ZN40_INTERNAL_c0b18291_4_k_cu_79956248_221634cuda3std6ranges3__45__cpo4cendE - _ZN40_INTERNAL_c0b18291_4_k_cu_79956248_221634cuda3std3__45__cpo4cendE)
_ZN40_INTERNAL_c0b18291_4_k_cu_79956248_221634cuda3std3__45__cpo4cendE:
	.zero		1
	.type		_ZN40_INTERNAL_c0b18291_4_k_cu_79956248_221634cuda3std6ranges3__45__cpo4cendE,@object
	.size		_ZN40_INTERNAL_c0b18291_4_k_cu_79956248_221634cuda3std6ranges3__45__cpo4cendE,(_ZN40_INTERNAL_c0b18291_4_k_cu_79956248_221636thrust24THRUST_300001_SM_1000_NS12placeholders2_7E - _ZN40_INTERNAL_c0b18291_4_k_cu_79956248_221634cuda3std6ranges3__45__cpo4cendE)
_ZN40_INTERNAL_c0b18291_4_k_cu_79956248_221634cuda3std6ranges3__45__cpo4cendE:
	.zero		1
	.type		_ZN40_INTERNAL_c0b18291_4_k_cu_79956248_221636thrust24THRUST_300001_SM_1000_NS12placeholders2_7E,@object
	.size		_ZN40_INTERNAL_c0b18291_4_k_cu_79956248_221636thrust24THRUST_300001_SM_1000_NS12placeholders2_7E,(_ZN40_INTERNAL_c0b18291_4_k_cu_79956248_221634cuda3std3__45__cpo5crendE - _ZN40_INTERNAL_c0b18291_4_k_cu_79956248_221636thrust24THRUST_300001_SM_1000_NS12placeholders2_7E)
_ZN40_INTERNAL_c0b18291_4_k_cu_79956248_221636thrust24THRUST_300001_SM_1000_NS12placeholders2_7E:
	.zero		1
	.type		_ZN40_INTERNAL_c0b18291_4_k_cu_79956248_221634cuda3std3__45__cpo5crendE,@object
	.size		_ZN40_INTERNAL_c0b18291_4_k_cu_79956248_221634cuda3std3__45__cpo5crendE,(_ZN40_INTERNAL_c0b18291_4_k_cu_79956248_221634cuda3std6ranges3__45__cpo4prevE - _ZN40_INTERNAL_c0b18291_4_k_cu_79956248_221634cuda3std3__45__cpo5crendE)
_ZN40_INTERNAL_c0b18291_4_k_cu_79956248_221634cuda3std3__45__cpo5crendE:
	.zero		1
	.type		_ZN40_INTERNAL_c0b18291_4_k_cu_79956248_221634cuda3std6ranges3__45__cpo4prevE,@object
	.size		_ZN40_INTERNAL_c0b18291_4_k_cu_79956248_221634cuda3std6ranges3__45__cpo4prevE,(_ZN40_INTERNAL_c0b18291_4_k_cu_79956248_221634cuda3std6ranges3__45__cpo9iter_moveE - _ZN40_INTERNAL_c0b18291_4_k_cu_79956248_221634cuda3std6ranges3__45__cpo4prevE)
_ZN40_INTERNAL_c0b18291_4_k_cu_79956248_221634cuda3std6ranges3__45__cpo4prevE:
	.zero		1
	.type		_ZN40_INTERNAL_c0b18291_4_k_cu_79956248_221634cuda3std6ranges3__45__cpo9iter_moveE,@object
	.size		_ZN40_INTERNAL_c0b18291_4_k_cu_79956248_221634cuda3std6ranges3__45__cpo9iter_moveE,(_ZN40_INTERNAL_c0b18291_4_k_cu_79956248_221636thrust24THRUST_300001_SM_1000_NS6system6detail10sequential3seqE - _ZN40_INTERNAL_c0b18291_4_k_cu_79956248_221634cuda3std6ranges3__45__cpo9iter_moveE)
_ZN40_INTERNAL_c0b18291_4_k_cu_79956248_221634cuda3std6ranges3__45__cpo9iter_moveE:
	.zero		1
	.type		_ZN40_INTERNAL_c0b18291_4_k_cu_79956248_221636thrust24THRUST_300001_SM_1000_NS6system6detail10sequential3seqE,@object
	.size		_ZN40_INTERNAL_c0b18291_4_k_cu_79956248_221636thrust24THRUST_300001_SM_1000_NS6system6detail10sequential3seqE,(_ZN40_INTERNAL_c0b18291_4_k_cu_79956248_221636thrust24THRUST_300001_SM_1000_NS12placeholders2_9E - _ZN40_INTERNAL_c0b18291_4_k_cu_79956248_221636thrust24THRUST_300001_SM_1000_NS6system6detail10sequential3seqE)
_ZN40_INTERNAL_c0b18291_4_k_cu_79956248_221636thrust24THRUST_300001_SM_1000_NS6system6detail10sequential3seqE:
	.zero		1
	.type		_ZN40_INTERNAL_c0b18291_4_k_cu_79956248_221636thrust24THRUST_300001_SM_1000_NS12placeholders2_9E,@object
	.size		_ZN40_INTERNAL_c0b18291_4_k_cu_79956248_221636thrust24THRUST_300001_SM_1000_NS12placeholders2_9E,(_ZN40_INTERNAL_c0b18291_4_k_cu_79956248_221634cuda3std3__419piecewise_constructE - _ZN40_INTERNAL_c0b18291_4_k_cu_79956248_221636thrust24THRUST_300001_SM_1000_NS12placeholders2_9E)
_ZN40_INTERNAL_c0b18291_4_k_cu_79956248_221636thrust24THRUST_300001_SM_1000_NS12placeholders2_9E:
	.zero		1
	.type		_ZN40_INTERNAL_c0b18291_4_k_cu_79956248_221634cuda3std3__419piecewise_constructE,@object
	.size		_ZN40_INTERNAL_c0b18291_4_k_cu_79956248_221634cuda3std3__419piecewise_constructE,(_ZN40_INTERNAL_c0b18291_4_k_cu_79956248_221634cuda3std6ranges3__45__cpo5cdataE - _ZN40_INTERNAL_c0b18291_4_k_cu_79956248_221634cuda3std3__419piecewise_constructE)
_ZN40_INTERNAL_c0b18291_4_k_cu_79956248_221634cuda3std3__419piecewise_constructE:
	.zero		1
	.type		_ZN40_INTERNAL_c0b18291_4_k_cu_79956248_221634cuda3std6ranges3__45__cpo5cdataE,@object
	.size		_ZN40_INTERNAL_c0b18291_4_k_cu_79956248_221634cuda3std6ranges3__45__cpo5cdataE,(_ZN40_INTERNAL_c0b18291_4_k_cu_79956248_221636thrust24THRUST_300001_SM_1000_NS12placeholders2_1E - _ZN40_INTERNAL_c0b18291_4_k_cu_79956248_221634cuda3std6ranges3__45__cpo5cdataE)
_ZN40_INTERNAL_c0b18291_4_k_cu_79956248_221634cuda3std6ranges3__45__cpo5cdataE:
	.zero		1
	.type		_ZN40_INTERNAL_c0b18291_4_k_cu_79956248_221636thrust24THRUST_300001_SM_1000_NS12placeholders2_1E,@object
	.size		_ZN40_INTERNAL_c0b18291_4_k_cu_79956248_221636thrust24THRUST_300001_SM_1000_NS12placeholders2_1E,(_ZN40_INTERNAL_c0b18291_4_k_cu_79956248_221634cuda3std3__45__cpo3endE - _ZN40_INTERNAL_c0b18291_4_k_cu_79956248_221636thrust24THRUST_300001_SM_1000_NS12placeholders2_1E)
_ZN40_INTERNAL_c0b18291_4_k_cu_79956248_221636thrust24THRUST_300001_SM_1000_NS12placeholders2_1E:
	.zero		1
	.type		_ZN40_INTERNAL_c0b18291_4_k_cu_79956248_221634cuda3std3__45__cpo3endE,@object
	.size		_ZN40_INTERNAL_c0b18291_4_k_cu_79956248_221634cuda3std3__45__cpo3endE,(_ZN40_INTERNAL_c0b18291_4_k_cu_79956248_221634cuda3std6ranges3__45__cpo3endE - _ZN40_INTERNAL_c0b18291_4_k_cu_79956248_221634cuda3std3__45__cpo3endE)
_ZN40_INTERNAL_c0b18291_4_k_cu_79956248_221634cuda3std3__45__cpo3endE:
	.zero		1
	.type		_ZN40_INTERNAL_c0b18291_4_k_cu_79956248_221634cuda3std6ranges3__45__cpo3endE,@object
	.size		_ZN40_INTERNAL_c0b18291_4_k_cu_79956248_221634cuda3std6ranges3__45__cpo3endE,(_ZN40_INTERNAL_c0b18291_4_k_cu_79956248_221636thrust24THRUST_300001_SM_1000_NS12placeholders2_5E - _ZN40_INTERNAL_c0b18291_4_k_cu_79956248_221634cuda3std6ranges3__45__cpo3endE)
_ZN40_INTERNAL_c0b18291_4_k_cu_79956248_221634cuda3std6ranges3__45__cpo3endE:
	.zero		1
	.type		_ZN40_INTERNAL_c0b18291_4_k_cu_79956248_221636thrust24THRUST_300001_SM_1000_NS12placeholders2_5E,@object
	.size		_ZN40_INTERNAL_c0b18291_4_k_cu_79956248_221636thrust24THRUST_300001_SM_1000_NS12placeholders2_5E,(_ZN40_INTERNAL_c0b18291_4_k_cu_79956248_221634cuda3std3__45__cpo4rendE - _ZN40_INTERNAL_c0b18291_4_k_cu_79956248_221636thrust24THRUST_300001_SM_1000_NS12placeholders2_5E)
_ZN40_INTERNAL_c0b18291_4_k_cu_79956248_221636thrust24THRUST_300001_SM_1000_NS12placeholders2_5E:
	.zero		1
	.type		_ZN40_INTERNAL_c0b18291_4_k_cu_79956248_221634cuda3std3__45__cpo4rendE,@object
	.size		_ZN40_INTERNAL_c0b18291_4_k_cu_79956248_221634cuda3std3__45__cpo4rendE,(_ZN40_INTERNAL_c0b18291_4_k_cu_79956248_221634cuda3std6ranges3__45__cpo9iter_swapE - _ZN40_INTERNAL_c0b18291_4_k_cu_79956248_221634cuda3std3__45__cpo4rendE)
_ZN40_INTERNAL_c0b18291_4_k_cu_79956248_221634cuda3std3__45__cpo4rendE:
	.zero		1
	.type		_ZN40_INTERNAL_c0b18291_4_k_cu_79956248_221634cuda3std6ranges3__45__cpo9iter_swapE,@object
	.size		_ZN40_INTERNAL_c0b18291_4_k_cu_79956248_221634cuda3std6ranges3__45__cpo9iter_swapE,(_ZN40_INTERNAL_c0b18291_4_k_cu_79956248_221634cuda3std3__48unexpectE - _ZN40_INTERNAL_c0b18291_4_k_cu_79956248_221634cuda3std6ranges3__45__cpo9iter_swapE)
_ZN40_INTERNAL_c0b18291_4_k_cu_79956248_221634cuda3std6ranges3__45__cpo9iter_swapE:
	.zero		1
	.type		_ZN40_INTERNAL_c0b18291_4_k_cu_79956248_221634cuda3std3__48unexpectE,@object
	.size		_ZN40_INTERNAL_c0b18291_4_k_cu_79956248_221634cuda3std3__48unexpectE,(_ZN40_INTERNAL_c0b18291_4_k_cu_79956248_221636thrust24THRUST_300001_SM_1000_NS8cuda_cub3parE - _ZN40_INTERNAL_c0b18291_4_k_cu_79956248_221634cuda3std3__48unexpectE)
_ZN40_INTERNAL_c0b18291_4_k_cu_79956248_221634cuda3std3__48unexpectE:
	.zero		1
	.type		_ZN40_INTERNAL_c0b18291_4_k_cu_79956248_221636thrust24THRUST_300001_SM_1000_NS8cuda_cub3parE,@object
	.size		_ZN40_INTERNAL_c0b18291_4_k_cu_79956248_221636thrust24THRUST_300001_SM_1000_NS8cuda_cub3parE,(.L_29 - _ZN40_INTERNAL_c0b18291_4_k_cu_79956248_221636thrust24THRUST_300001_SM_1000_NS8cuda_cub3parE)
_ZN40_INTERNAL_c0b18291_4_k_cu_79956248_221636thrust24THRUST_300001_SM_1000_NS8cuda_cub3parE:
	.zero		1
.L_29:


//--------------------- .nv.constant0._ZN3cub18CUB_300001_SM_10006detail11EmptyKernelIvEEvv --------------------------
	.section	.nv.constant0._ZN3cub18CUB_300001_SM_10006detail11EmptyKernelIvEEvv,"a",@progbits
	.sectionflags	@""
	.align	4
.nv.constant0._ZN3cub18CUB_300001_SM_10006detail11EmptyKernelIvEEvv:
	.zero		896


//--------------------- SYMBOLS --------------------------

	.type		.nv.reservedSmem.offset0,@object
	.size		.nv.reservedSmem.offset0,0x4
